//
// Generated by NVIDIA NVVM Compiler
//
// Compiler Build ID: CL-36424714
// Cuda compilation tools, release 13.0, V13.0.88
// Based on NVVM 20.0.0
//

.version 9.0
.target sm_100
.address_size 64

	// .globl	_Z9say_hellov
.extern .func  (.param .b32 func_retval0) vprintf
(
	.param .b64 vprintf_param_0,
	.param .b64 vprintf_param_1
)
;
.global .align 1 .b8 $str[30] = {72, 101, 108, 108, 111, 32, 102, 114, 111, 109, 32, 71, 80, 85, 32, 97, 116, 32, 116, 104, 114, 101, 97, 100, 58, 37, 100, 46, 10};

.visible .entry _Z9say_hellov()
{
	.local .align 8 .b8 	__local_depot0[8];
	.reg .b64 	%SP;
	.reg .b64 	%SPL;
	.reg .b32 	%r<4>;
	.reg .b64 	%rd<5>;

	mov.u64 	%SPL, __local_depot0;
	cvta.local.u64 	%SP, %SPL;
	add.u64 	%rd1, %SP, 0;
	add.u64 	%rd2, %SPL, 0;
	mov.u32 	%r1, %tid.x;
	st.local.u32 	[%rd2], %r1;
	mov.u64 	%rd3, $str;
	cvta.global.u64 	%rd4, %rd3;
	{ // callseq 0, 0
	.param .b64 param0;
	st.param.b64 	[param0], %rd4;
	.param .b64 param1;
	st.param.b64 	[param1], %rd1;
	.param .b32 retval0;
	call.uni (retval0), 
	vprintf, 
	(
	param0, 
	param1
	);
	ld.param.b32 	%r2, [retval0];
	} // callseq 0
	ret;

}


// ===== COMPILED SASS (sm_100) =====

	.target	sm_100

	.elftype	@"ET_EXEC"


//--------------------- .note.nv.tkinfo           --------------------------
	.section	.note.nv.tkinfo,"",@"SHT_NOTE"
	.sectionflags	@"SHF_NOTE_NV_TKINFO"
	.tkinfo
        /*0018*/ 	.word	0x00000002
        /*0030*/ 	.string	""
        /*0030*/ 	.string	"ptxas"
        /*0030*/ 	.string	"Cuda compilation tools, release 13.0, V13.0.88"
        /*0030*/ 	.string	"Build cuda_13.0.r13.0/compiler.36424714_0"
        /*0030*/ 	.string	"-arch sm_100 -m 64 "



//--------------------- .note.nv.cuinfo           --------------------------
	.section	.note.nv.cuinfo,"",@"SHT_NOTE"
	.sectionflags	@"SHF_NOTE_NV_CUINFO"
        /*0018*/ 	.short	0x0002
        /*001a*/ 	.short	0x0064
        /*001c*/ 	.short	0x0082
	.zero		2


//--------------------- .nv.info                  --------------------------
	.section	.nv.info,"",@"SHT_CUDA_INFO"
	.align	4


	//----- nvinfo : EIATTR_REGCOUNT
	.align		4
        /*0000*/ 	.byte	0x04, 0x2f
        /*0002*/ 	.short	(.L_2 - .L_1)
	.align		4
.L_1:
        /*0004*/ 	.word	index@(_Z9say_hellov)
        /*0008*/ 	.word	0x00000018


	//----- nvinfo : EIATTR_FRAME_SIZE
	.align		4
.L_2:
        /*000c*/ 	.byte	0x04, 0x11
        /*000e*/ 	.short	(.L_4 - .L_3)
	.align		4
.L_3:
        /*0010*/ 	.word	index@(_Z9say_hellov)
        /*0014*/ 	.word	0x00000008


	//----- nvinfo : EIATTR_MIN_STACK_SIZE
	.align		4
.L_4:
        /*0018*/ 	.byte	0x04, 0x12
        /*001a*/ 	.short	(.L_6 - .L_5)
	.align		4
.L_5:
        /*001c*/ 	.word	index@(_Z9say_hellov)
        /*0020*/ 	.word	0x00000008
.L_6:


//--------------------- .nv.compat                --------------------------
	.section	.nv.compat,"",@"SHT_CUDA_COMPAT_INFO"
	.align	4
        /*0000*/ 	.byte	0x02, 0x09, 0x00, 0x00, 0x02, 0x02, 0x01, 0x00, 0x02, 0x05, 0x05, 0x00, 0x03, 0x07, 0x01, 0x01
        /*0010*/ 	.byte	0x02, 0x03, 0x00, 0x00, 0x02, 0x06, 0x01, 0x00, 0x04, 0x0b, 0x08, 0x00, 0x09, 0x00, 0x00, 0x00
        /*0020*/ 	.byte	0x00, 0x00, 0x00, 0x00


//--------------------- .nv.info._Z9say_hellov    --------------------------
	.section	.nv.info._Z9say_hellov,"",@"SHT_CUDA_INFO"
	.sectionflags	@""
	.align	4


	//----- nvinfo : EIATTR_CUDA_API_VERSION
	.align		4
        /*0000*/ 	.byte	0x04, 0x37
        /*0002*/ 	.short	(.L_8 - .L_7)
.L_7:
        /*0004*/ 	.word	0x00000082


	//----- nvinfo : EIATTR_SPARSE_MMA_MASK
	.align		4
.L_8:
        /*0008*/ 	.byte	0x03, 0x50
        /*000a*/ 	.short	0x0000


	//----- nvinfo : EIATTR_MAXREG_COUNT
	.align		4
        /*000c*/ 	.byte	0x03, 0x1b
        /*000e*/ 	.short	0x00ff


	//----- nvinfo : EIATTR_EXTERNS
	.align		4
        /*0010*/ 	.byte	0x04, 0x0f
        /*0012*/ 	.short	(.L_10 - .L_9)


	//   ....[0]....
	.align		4
.L_9:
        /*0014*/ 	.word	index@(vprintf)


	//----- nvinfo : EIATTR_MERCURY_ISA_VERSION
	.align		4
.L_10:
        /*0018*/ 	.byte	0x03, 0x5f
        /*001a*/ 	.short	0x0101


	//----- nvinfo : EIATTR_VRC_CTA_INIT_COUNT
	.align		4
        /*001c*/ 	.byte	0x02, 0x4a
	.zero		1
	.zero		1


	//----- nvinfo : EIATTR_SYSCALL_OFFSETS
	.align		4
        /*0020*/ 	.byte	0x04, 0x46
        /*0022*/ 	.short	(.L_12 - .L_11)


	//   ....[0]....
.L_11:
        /*0024*/ 	.word	0x000000e0


	//----- nvinfo : EIATTR_EXIT_INSTR_OFFSETS
	.align		4
.L_12:
        /*0028*/ 	.byte	0x04, 0x1c
        /*002a*/ 	.short	(.L_14 - .L_13)


	//   ....[0]....
.L_13:
        /*002c*/ 	.word	0x000000f0


	//----- nvinfo : EIATTR_SW_WAR
	.align		4
.L_14:
        /*0030*/ 	.byte	0x04, 0x36
        /*0032*/ 	.short	(.L_16 - .L_15)
.L_15:
        /*0034*/ 	.word	0x00000008
.L_16:


//--------------------- .nv.callgraph             --------------------------
	.section	.nv.callgraph,"",@"SHT_CUDA_CALLGRAPH"
	.align	4
	.sectionentsize	8
	.align		4
        /*0000*/ 	.word	0x00000000
	.align		4
        /*0004*/ 	.word	0xffffffff
	.align		4
        /*0008*/ 	.word	index@(_Z9say_hellov)
	.align		4
        /*000c*/ 	.word	index@(vprintf)
	.align		4
        /*0010*/ 	.word	0x00000000
	.align		4
        /*0014*/ 	.word	0xfffffffe
	.align		4
        /*0018*/ 	.word	0x00000000
	.align		4
        /*001c*/ 	.word	0xfffffffd
	.align		4
        /*0020*/ 	.word	0x00000000
	.align		4
        /*0024*/ 	.word	0xfffffffc


//--------------------- .nv.constant4             --------------------------
	.section	.nv.constant4,"a",@progbits
	.align	8
	.align		8
.nv.constant4:
        /*0000*/ 	.dword	vprintf
	.align		8
        /*0008*/ 	.dword	$str


//--------------------- .text._Z9say_hellov       --------------------------
	.section	.text._Z9say_hellov,"ax",@progbits
	.align	128
        .global         _Z9say_hellov
        .type           _Z9say_hellov,@function
        .size           _Z9say_hellov,(.L_x_2 - _Z9say_hellov)
        .other          _Z9say_hellov,@"STO_CUDA_ENTRY STV_DEFAULT"
_Z9say_hellov:
.text._Z9say_hellov:
[----:B------:R-:W0:Y:S01]  /*0000*/  LDC R1, c[0x0][0x37c] ;  /* 0x0000df00ff017b82 */ /* 0x000e220000000800 */
[----:B------:R-:W1:Y:S01]  /*0010*/  S2R R8, SR_TID.X ;  /* 0x0000000000087919 */ /* 0x000e620000002100 */
[----:B0-----:R-:W-:Y:S01]  /*0020*/  VIADD R1, R1, 0xfffffff8 ;  /* 0xfffffff801017836 */ /* 0x001fe20000000000 */
[----:B------:R-:W-:Y:S01]  /*0030*/  MOV R0, 0x0 ;  /* 0x0000000000007802 */ /* 0x000fe20000000f00 */
[----:B------:R-:W0:Y:S04]  /*0040*/  LDCU UR4, c[0x0][0x2f8] ;  /* 0x00005f00ff0477ac */ /* 0x000e280008000800 */
[----:B------:R2:W3:Y:S01]  /*0050*/  LDC.64 R2, c[0x4][R0] ;  /* 0x0100000000027b82 */ /* 0x0004e20000000a00 */
[----:B------:R-:W4:Y:S01]  /*0060*/  LDCU.64 UR6, c[0x4][0x8] ;  /* 0x01000100ff0677ac */ /* 0x000f220008000a00 */
[----:B------:R-:W5:Y:S01]  /*0070*/  LDCU UR5, c[0x0][0x2fc] ;  /* 0x00005f80ff0577ac */ /* 0x000f620008000800 */
[----:B0-----:R-:W-:Y:S01]  /*0080*/  IADD3 R6, P0, PT, R1, UR4, RZ ;  /* 0x0000000401067c10 */ /* 0x001fe2000ff1e0ff */
[----:B----4-:R-:W-:Y:S01]  /*0090*/  IMAD.U32 R4, RZ, RZ, UR6 ;  /* 0x00000006ff047e24 */ /* 0x010fe2000f8e00ff */
[----:B------:R-:W-:-:S03]  /*00a0*/  MOV R5, UR7 ;  /* 0x0000000700057c02 */ /* 0x000fc60008000f00 */
[----:B-----5:R-:W-:Y:S01]  /*00b0*/  IMAD.X R7, RZ, RZ, UR5, P0 ;  /* 0x00000005ff077e24 */ /* 0x020fe200080e06ff */
[----:B-1----:R2:W-:Y:S07]  /*00c0*/  STL [R1], R8 ;  /* 0x0000000801007387 */ /* 0x0025ee0000100800 */
[----:B------:R-:W-:-:S07]  /*00d0*/  LEPC R20, `(.L_x_0) ;  /* 0x000000001014794e */ /* 0x000fce0000000000 */
[----:B--23--:R-:W-:Y:S05]  /*00e0*/  CALL.ABS.NOINC R2 ;  /* 0x0000000002007343 */ /* 0x00cfea0003c00000 */
.L_x_0:
[----:B------:R-:W-:Y:S05]  /*00f0*/  EXIT ;  /* 0x000000000000794d */ /* 0x000fea0003800000 */
.L_x_1:
[----:B------:R-:W-:-:S00]  /*0100*/  BRA `(.L_x_1) ;  /* 0xfffffffc00fc7947 */ /* 0x000fc0000383ffff */
[----:B------:R-:W-:-:S00]  /*0110*/  NOP ;  /* 0x0000000000007918 */ /* 0x000fc00000000000 */
        /* <DEDUP_REMOVED lines=14> */
.L_x_2:


//--------------------- .nv.global.init           --------------------------
	.section	.nv.global.init,"aw",@progbits
.nv.global.init:
	.type		$str,@object
	.size		$str,(.L_0 - $str)
$str:
        /*0000*/ 	.byte	0x48, 0x65, 0x6c, 0x6c, 0x6f, 0x20, 0x66, 0x72, 0x6f, 0x6d, 0x20, 0x47, 0x50, 0x55, 0x20, 0x61
        /*0010*/ 	.byte	0x74, 0x20, 0x74, 0x68, 0x72, 0x65, 0x61, 0x64, 0x3a, 0x25, 0x64, 0x2e, 0x0a, 0x00
.L_0:


//--------------------- .nv.shared.reserved.0     --------------------------
	.section	.nv.shared.reserved.0,"aw",@nobits
	.weak		__nv_reservedSMEM_offset_0_alias
	.size		__nv_reservedSMEM_offset_0_alias, 0, 64
	.other		__nv_reservedSMEM_offset_0_alias,@"STO_CUDA_RESERVED_SHARED STV_DEFAULT"
__nv_reservedSMEM_offset_0_alias:
	.zero		0
	.zero		64


//--------------------- .nv.constant0._Z9say_hellov --------------------------
	.section	.nv.constant0._Z9say_hellov,"a",@progbits
	.sectionflags	@""
	.align	4
.nv.constant0._Z9say_hellov:
	.zero		896


//--------------------- SYMBOLS --------------------------

	.type		.nv.reservedSmem.offset0,@object
	.size		.nv.reservedSmem.offset0,0x4
	.type		vprintf,@function
